	.headerflags	@"EF_CUDA_TEXMODE_UNIFIED EF_CUDA_64BIT_ADDRESS EF_CUDA_ACCELERATORS EF_CUDA_SM90 EF_CUDA_VIRTUAL_SM(EF_CUDA_SM90)"
	.elftype	@"ET_EXEC"


//--------------------- .nv.info                  --------------------------
	.section	.nv.info,"",@"SHT_CUDA_INFO"
	.align	4


	//----- nvinfo : EIATTR_REGCOUNT
	.align		4
        /*0000*/ 	.byte	0x04, 0x2f
        /*0002*/ 	.short	(.L_3 - .L_2)
	.align		4
.L_2:
        /*0004*/ 	.word	index@(triton_poi_fused__native_batch_norm_legit_no_training_convolution_relu_16)
        /*0008*/ 	.word	0x00000020


	//----- nvinfo : EIATTR_MIN_STACK_SIZE
	.align		4
.L_3:
        /*000c*/ 	.byte	0x04, 0x12
        /*000e*/ 	.short	(.L_5 - .L_4)
	.align		4
.L_4:
        /*0010*/ 	.word	index@(triton_poi_fused__native_batch_norm_legit_no_training_convolution_relu_16)
        /*0014*/ 	.word	0x00000000


	//----- nvinfo : EIATTR_FRAME_SIZE
	.align		4
.L_5:
        /*0018*/ 	.byte	0x04, 0x11
        /*001a*/ 	.short	(.L_7 - .L_6)
	.align		4
.L_6:
        /*001c*/ 	.word	index@(triton_poi_fused__native_batch_norm_legit_no_training_convolution_relu_16)
        /*0020*/ 	.word	0x00000000


	//----- nvinfo : EIATTR_MIN_STACK_SIZE
	.align		4
.L_7:
        /*0024*/ 	.byte	0x04, 0x12
        /*0026*/ 	.short	(.L_9 - .L_8)
	.align		4
.L_8:
        /*0028*/ 	.word	index@(triton_poi_fused__native_batch_norm_legit_no_training_convolution_relu_16)
        /*002c*/ 	.word	0x00000000
.L_9:


//--------------------- .nv.info.triton_poi_fused__native_batch_norm_legit_no_training_convolution_relu_16 --------------------------
	.section	.nv.info.triton_poi_fused__native_batch_norm_legit_no_training_convolution_relu_16,"",@"SHT_CUDA_INFO"
	.sectionflags	@""
	.align	4


	//----- nvinfo : EIATTR_CUDA_API_VERSION
	.align		4
        /*0000*/ 	.byte	0x04, 0x37
        /*0002*/ 	.short	(.L_11 - .L_10)
.L_10:
        /*0004*/ 	.word	0x0000007c


	//----- nvinfo : EIATTR_KPARAM_INFO
	.align		4
.L_11:
        /*0008*/ 	.byte	0x04, 0x17
        /*000a*/ 	.short	(.L_13 - .L_12)
.L_12:
        /*000c*/ 	.word	0x00000000
        /*0010*/ 	.short	0x0007
        /*0012*/ 	.short	0x0038
        /*0014*/ 	.byte	0x00, 0xf0, 0x11, 0x00


	//----- nvinfo : EIATTR_KPARAM_INFO
	.align		4
.L_13:
        /*0018*/ 	.byte	0x04, 0x17
        /*001a*/ 	.short	(.L_15 - .L_14)
.L_14:
        /*001c*/ 	.word	0x00000000
        /*0020*/ 	.short	0x0006
        /*0022*/ 	.short	0x0030
        /*0024*/ 	.byte	0x00, 0xf4, 0x21, 0x00


	//----- nvinfo : EIATTR_KPARAM_INFO
	.align		4
.L_15:
        /*0028*/ 	.byte	0x04, 0x17
        /*002a*/ 	.short	(.L_17 - .L_16)
.L_16:
        /*002c*/ 	.word	0x00000000
        /*0030*/ 	.short	0x0005
        /*0032*/ 	.short	0x0028
        /*0034*/ 	.byte	0x00, 0xf4, 0x21, 0x00


	//----- nvinfo : EIATTR_KPARAM_INFO
	.align		4
.L_17:
        /*0038*/ 	.byte	0x04, 0x17
        /*003a*/ 	.short	(.L_19 - .L_18)
.L_18:
        /*003c*/ 	.word	0x00000000
        /*0040*/ 	.short	0x0004
        /*0042*/ 	.short	0x0020
        /*0044*/ 	.byte	0x00, 0xf4, 0x21, 0x00


	//----- nvinfo : EIATTR_KPARAM_INFO
	.align		4
.L_19:
        /*0048*/ 	.byte	0x04, 0x17
        /*004a*/ 	.short	(.L_21 - .L_20)
.L_20:
        /*004c*/ 	.word	0x00000000
        /*0050*/ 	.short	0x0003
        /*0052*/ 	.short	0x0018
        /*0054*/ 	.byte	0x00, 0xf4, 0x21, 0x00


	//----- nvinfo : EIATTR_KPARAM_INFO
	.align		4
.L_21:
        /*0058*/ 	.byte	0x04, 0x17
        /*005a*/ 	.short	(.L_23 - .L_22)
.L_22:
        /*005c*/ 	.word	0x00000000
        /*0060*/ 	.short	0x0002
        /*0062*/ 	.short	0x0010
        /*0064*/ 	.byte	0x00, 0xf4, 0x21, 0x00


	//----- nvinfo : EIATTR_KPARAM_INFO
	.align		4
.L_23:
        /*0068*/ 	.byte	0x04, 0x17
        /*006a*/ 	.short	(.L_25 - .L_24)
.L_24:
        /*006c*/ 	.word	0x00000000
        /*0070*/ 	.short	0x0001
        /*0072*/ 	.short	0x0008
        /*0074*/ 	.byte	0x00, 0xf4, 0x21, 0x00


	//----- nvinfo : EIATTR_KPARAM_INFO
	.align		4
.L_25:
        /*0078*/ 	.byte	0x04, 0x17
        /*007a*/ 	.short	(.L_27 - .L_26)
.L_26:
        /*007c*/ 	.word	0x00000000
        /*0080*/ 	.short	0x0000
        /*0082*/ 	.short	0x0000
        /*0084*/ 	.byte	0x00, 0xf4, 0x21, 0x00


	//----- nvinfo : EIATTR_SPARSE_MMA_MASK
	.align		4
.L_27:
        /*0088*/ 	.byte	0x03, 0x50
        /*008a*/ 	.short	0x0000


	//----- nvinfo : EIATTR_MAXREG_COUNT
	.align		4
        /*008c*/ 	.byte	0x03, 0x1b
        /*008e*/ 	.short	0x00ff


	//----- nvinfo : EIATTR_EXIT_INSTR_OFFSETS
	.align		4
        /*0090*/ 	.byte	0x04, 0x1c
        /*0092*/ 	.short	(.L_29 - .L_28)


	//   ....[0]....
.L_28:
        /*0094*/ 	.word	0x000007b0


	//----- nvinfo : EIATTR_REQNTID
	.align		4
.L_29:
        /*0098*/ 	.byte	0x04, 0x10
        /*009a*/ 	.short	(.L_31 - .L_30)
.L_30:
        /*009c*/ 	.word	0x00000080
        /*00a0*/ 	.word	0x00000001
        /*00a4*/ 	.word	0x00000001


	//----- nvinfo : EIATTR_CBANK_PARAM_SIZE
	.align		4
.L_31:
        /*00a8*/ 	.byte	0x03, 0x19
        /*00aa*/ 	.short	0x003c


	//----- nvinfo : EIATTR_PARAM_CBANK
	.align		4
        /*00ac*/ 	.byte	0x04, 0x0a
        /*00ae*/ 	.short	(.L_33 - .L_32)
	.align		4
.L_32:
        /*00b0*/ 	.word	index@(.nv.constant0.triton_poi_fused__native_batch_norm_legit_no_training_convolution_relu_16)
        /*00b4*/ 	.short	0x0210
        /*00b6*/ 	.short	0x003c


	//----- nvinfo : EIATTR_SW_WAR
	.align		4
.L_33:
        /*00b8*/ 	.byte	0x04, 0x36
        /*00ba*/ 	.short	(.L_35 - .L_34)
.L_34:
        /*00bc*/ 	.word	0x00000008
.L_35:


//--------------------- .nv.callgraph             --------------------------
	.section	.nv.callgraph,"",@"SHT_CUDA_CALLGRAPH"
	.align	4
	.sectionentsize	8
	.align		4
        /*0000*/ 	.word	0x00000000
	.align		4
        /*0004*/ 	.word	0xffffffff
	.align		4
        /*0008*/ 	.word	0x00000000
	.align		4
        /*000c*/ 	.word	0xfffffffe
	.align		4
        /*0010*/ 	.word	0x00000000
	.align		4
        /*0014*/ 	.word	0xfffffffd
	.align		4
        /*0018*/ 	.word	0x00000000
	.align		4
        /*001c*/ 	.word	0xfffffffc


//--------------------- .nv.constant4             --------------------------
	.section	.nv.constant4,"a",@progbits
	.align	8
	.align		8
.nv.constant4:
        /*0000*/ 	.dword	_$_str
	.align		8
        /*0008*/ 	.dword	_$_str_$_2


//--------------------- .text.triton_poi_fused__native_batch_norm_legit_no_training_convolution_relu_16 --------------------------
	.section	.text.triton_poi_fused__native_batch_norm_legit_no_training_convolution_relu_16,"ax",@progbits
	.align	128
        .global         triton_poi_fused__native_batch_norm_legit_no_training_convolution_relu_16
        .type           triton_poi_fused__native_batch_norm_legit_no_training_convolution_relu_16,@function
        .size           triton_poi_fused__native_batch_norm_legit_no_training_convolution_relu_16,(.L_x_1 - triton_poi_fused__native_batch_norm_legit_no_training_convolution_relu_16)
        .other          triton_poi_fused__native_batch_norm_legit_no_training_convolution_relu_16,@"STO_CUDA_ENTRY STV_DEFAULT"
triton_poi_fused__native_batch_norm_legit_no_training_convolution_relu_16:
.text.triton_poi_fused__native_batch_norm_legit_no_training_convolution_relu_16:
[----:B------:R-:W-:Y:S01]  /*0000*/  LDC R1, c[0x0][0x28] ;  /* 0x00000a00ff017b82 */ /* 0x000fe20000000800 */
[----:B------:R-:W1:Y:S01]  /*0010*/  S2R R0, SR_TID.X ;  /* 0x0000000000007919 */ /* 0x000e620000002100 */
[----:B------:R-:W-:-:S06]  /*0020*/  ULDC.64 UR4, c[0x0][0x208] ;  /* 0x0000820000047ab9 */ /* 0x000fcc0000000a00 */
[----:B------:R-:W2:Y:S01]  /*0030*/  LDC.64 R28, c[0x0][0x218] ;  /* 0x00008600ff1c7b82 */ /* 0x000ea20000000a00 */
[----:B------:R-:W3:Y:S07]  /*0040*/  S2R R5, SR_CTAID.X ;  /* 0x0000000000057919 */ /* 0x000eee0000002500 */
[----:B------:R-:W4:Y:S08]  /*0050*/  LDC.64 R26, c[0x0][0x220] ;  /* 0x00008800ff1a7b82 */ /* 0x000f300000000a00 */
[----:B------:R-:W5:Y:S01]  /*0060*/  LDC.64 R22, c[0x0][0x230] ;  /* 0x00008c00ff167b82 */ /* 0x000f620000000a00 */
[----:B-1----:R-:W-:-:S02]  /*0070*/  SHF.L.U32 R0, R0, 0x2, RZ ;  /* 0x0000000200007819 */ /* 0x002fc400000006ff */
[----:B---3--:R-:W-:Y:S02]  /*0080*/  SHF.R.S32.HI R3, RZ, 0x15, R5 ;  /* 0x00000015ff037819 */ /* 0x008fe40000011405 */
[----:B------:R-:W-:Y:S02]  /*0090*/  LOP3.LUT R0, R0, 0x1fc, RZ, 0xc0, !PT ;  /* 0x000001fc00007812 */ /* 0x000fe400078ec0ff */
[----:B------:R-:W-:Y:S02]  /*00a0*/  SGXT R3, R3, 0x1 ;  /* 0x000000010303781a */ /* 0x000fe40000000200 */
[----:B------:R-:W-:Y:S02]  /*00b0*/  LEA R0, R5, R0, 0xa ;  /* 0x0000000005007211 */ /* 0x000fe400078e50ff */
[----:B------:R-:W1:Y:S02]  /*00c0*/  LDC.64 R4, c[0x0][0x228] ;  /* 0x00008a00ff047b82 */ /* 0x000e640000000a00 */
[----:B------:R-:W-:-:S04]  /*00d0*/  LEA.HI R3, R3, R0, RZ, 0xc ;  /* 0x0000000003037211 */ /* 0x000fc800078f60ff */
[----:B------:R-:W-:Y:S02]  /*00e0*/  SHF.R.S32.HI R9, RZ, 0xc, R3 ;  /* 0x0000000cff097819 */ /* 0x000fe40000011403 */
[----:B------:R-:W-:Y:S02]  /*00f0*/  IADD3 R3, R3, 0x200, RZ ;  /* 0x0000020003037810 */ /* 0x000fe40007ffe0ff */
[----:B------:R-:W-:Y:S02]  /*0100*/  LEA.HI R2, R9, R9, RZ, 0x5 ;  /* 0x0000000909027211 */ /* 0x000fe400078f28ff */
[----:B------:R-:W-:Y:S02]  /*0110*/  SHF.R.S32.HI R3, RZ, 0xc, R3 ;  /* 0x0000000cff037819 */ /* 0x000fe40000011403 */
[----:B------:R-:W-:Y:S02]  /*0120*/  LOP3.LUT R2, R2, 0xffffffe0, RZ, 0xc0, !PT ;  /* 0xffffffe002027812 */ /* 0x000fe400078ec0ff */
[----:B------:R-:W-:-:S02]  /*0130*/  LEA.HI R6, R3, R3, RZ, 0x5 ;  /* 0x0000000303067211 */ /* 0x000fc400078f28ff */
[----:B------:R-:W-:Y:S02]  /*0140*/  IADD3 R9, R9, -R2, RZ ;  /* 0x8000000209097210 */ /* 0x000fe40007ffe0ff */
[----:B------:R-:W-:-:S04]  /*0150*/  LOP3.LUT R6, R6, 0xffffffe0, RZ, 0xc0, !PT ;  /* 0xffffffe006067812 */ /* 0x000fc800078ec0ff */
[----:B------:R-:W-:Y:S01]  /*0160*/  IADD3 R3, R3, -R6, RZ ;  /* 0x8000000603037210 */ /* 0x000fe20007ffe0ff */
[--C-:B-1----:R-:W-:Y:S01]  /*0170*/  IMAD.WIDE R12, R9, 0x4, R4.reuse ;  /* 0x00000004090c7825 */ /* 0x102fe200078e0204 */
[----:B------:R-:W1:Y:S03]  /*0180*/  LDC.64 R6, c[0x0][0x210] ;  /* 0x00008400ff067b82 */ /* 0x000e660000000a00 */
[----:B------:R-:W-:Y:S01]  /*0190*/  IMAD.WIDE R24, R3, 0x4, R4 ;  /* 0x0000000403187825 */ /* 0x000fe200078e0204 */
[----:B------:R-:W3:Y:S04]  /*01a0*/  LDG.E.EL R21, desc[UR4][R12.64] ;  /* 0x000000040c157981 */ /* 0x000ee8000c2e1900 */
[----:B------:R-:W5:Y:S01]  /*01b0*/  LDC.64 R4, c[0x0][0x238] ;  /* 0x00008e00ff047b82 */ /* 0x000f620000000a00 */
[----:B------:R-:W3:Y:S01]  /*01c0*/  LDG.E.EL R24, desc[UR4][R24.64] ;  /* 0x0000000418187981 */ /* 0x000ee2000c2e1900 */
[----:B--2---:R-:W-:-:S05]  /*01d0*/  IMAD.WIDE R10, R9, 0x4, R28 ;  /* 0x00000004090a7825 */ /* 0x004fca00078e021c */
[----:B------:R4:W2:Y:S01]  /*01e0*/  LDG.E.EL R19, desc[UR4][R10.64] ;  /* 0x000000040a137981 */ /* 0x0008a2000c2e1900 */
[----:B-1----:R-:W-:-:S04]  /*01f0*/  IMAD.WIDE R6, R0, 0x4, R6 ;  /* 0x0000000400067825 */ /* 0x002fc800078e0206 */
[C---:B----4-:R-:W-:Y:S01]  /*0200*/  IMAD.WIDE R10, R9.reuse, 0x4, R26 ;  /* 0x00000004090a7825 */ /* 0x050fe200078e021a */
[----:B------:R-:W2:Y:S04]  /*0210*/  LDG.E.128 R12, desc[UR4][R6.64] ;  /* 0x00000004060c7981 */ /* 0x000ea8000c1e1d00 */
[----:B------:R-:W4:Y:S01]  /*0220*/  LDG.E.EL R18, desc[UR4][R10.64] ;  /* 0x000000040a127981 */ /* 0x000f22000c2e1900 */
[----:B-----5:R-:W-:-:S04]  /*0230*/  IMAD.WIDE R16, R9, 0x4, R22 ;  /* 0x0000000409107825 */ /* 0x020fc800078e0216 */
[----:B0-----:R-:W-:Y:S02]  /*0240*/  IMAD.WIDE R8, R9, 0x4, R4 ;  /* 0x0000000409087825 */ /* 0x001fe400078e0204 */
[----:B------:R-:W5:Y:S02]  /*0250*/  LDG.E.EL R17, desc[UR4][R16.64] ;  /* 0x0000000410117981 */ /* 0x000f64000c2e1900 */
[C---:B------:R-:W-:Y:S02]  /*0260*/  IMAD.WIDE R28, R3.reuse, 0x4, R28 ;  /* 0x00000004031c7825 */ /* 0x040fe400078e021c */
[----:B------:R-:W5:Y:S02]  /*0270*/  LDG.E.EL R20, desc[UR4][R8.64] ;  /* 0x0000000408147981 */ /* 0x000f64000c2e1900 */
[C---:B------:R-:W-:Y:S02]  /*0280*/  IMAD.WIDE R26, R3.reuse, 0x4, R26 ;  /* 0x00000004031a7825 */ /* 0x040fe400078e021a */
[----:B------:R0:W5:Y:S04]  /*0290*/  LDG.E.EL R16, desc[UR4][R28.64] ;  /* 0x000000041c107981 */ /* 0x000168000c2e1900 */
[----:B------:R-:W5:Y:S01]  /*02a0*/  LDG.E.128 R8, desc[UR4][R6.64+0x800] ;  /* 0x0008000406087981 */ /* 0x000f62000c1e1d00 */
[----:B------:R-:W-:-:S03]  /*02b0*/  IMAD.WIDE R4, R3, 0x4, R4 ;  /* 0x0000000403047825 */ /* 0x000fc600078e0204 */
[----:B------:R-:W5:Y:S01]  /*02c0*/  LDG.E.EL R2, desc[UR4][R26.64] ;  /* 0x000000041a027981 */ /* 0x000f62000c2e1900 */
[----:B------:R-:W-:-:S03]  /*02d0*/  IMAD.WIDE R22, R3, 0x4, R22 ;  /* 0x0000000403167825 */ /* 0x000fc600078e0216 */
[----:B------:R-:W5:Y:S04]  /*02e0*/  LDG.E.EL R4, desc[UR4][R4.64] ;  /* 0x0000000404047981 */ /* 0x000f68000c2e1900 */
[----:B------:R1:W5:Y:S01]  /*02f0*/  LDG.E.EL R3, desc[UR4][R22.64] ;  /* 0x0000000416037981 */ /* 0x000362000c2e1900 */
[----:B---3--:R-:W-:Y:S01]  /*0300*/  FADD R21, R21, 9.9999997473787516356e-06 ;  /* 0x3727c5ac15157421 */ /* 0x008fe20000000000 */
[----:B------:R-:W-:-:S03]  /*0310*/  FADD R24, R24, 9.9999997473787516356e-06 ;  /* 0x3727c5ac18187421 */ /* 0x000fc60000000000 */
[----:B------:R-:W3:Y:S08]  /*0320*/  MUFU.SQRT R25, R21 ;  /* 0x0000001500197308 */ /* 0x000ef00000002000 */
[----:B0-----:R-:W0:Y:S01]  /*0330*/  MUFU.SQRT R28, R24 ;  /* 0x00000018001c7308 */ /* 0x001e220000002000 */
[C---:B---3--:R-:W-:Y:S02]  /*0340*/  FSETP.GT.AND P0, PT, R25.reuse, 8.50705917302346158658e+37, PT ;  /* 0x7e8000001900780b */ /* 0x048fe40003f04000 */
[----:B------:R-:W-:-:S02]  /*0350*/  FSETP.GEU.AND P2, PT, R25, 1.175494350822287508e-38, PT ;  /* 0x008000001900780b */ /* 0x000fc40003f4e000 */
[C---:B0-----:R-:W-:Y:S02]  /*0360*/  FSETP.GT.AND P1, PT, R28.reuse, 8.50705917302346158658e+37, PT ;  /* 0x7e8000001c00780b */ /* 0x041fe40003f24000 */
[----:B------:R-:W-:-:S07]  /*0370*/  FSETP.GEU.AND P3, PT, R28, 1.175494350822287508e-38, PT ;  /* 0x008000001c00780b */ /* 0x000fce0003f6e000 */
[----:B------:R-:W-:Y:S01]  /*0380*/  @P0 FMUL R25, R25, 0.25 ;  /* 0x3e80000019190820 */ /* 0x000fe20000400000 */
[----:B------:R-:W-:-:S03]  /*0390*/  HFMA2.MMA R24, -RZ, RZ, 1.625, 0 ;  /* 0x3e800000ff187435 */ /* 0x000fc600000001ff */
[----:B------:R-:W-:Y:S01]  /*03a0*/  @!P2 FMUL R25, R25, 16777216 ;  /* 0x4b8000001919a820 */ /* 0x000fe20000400000 */
[----:B------:R-:W-:-:S04]  /*03b0*/  @P1 FMUL R28, R28, 0.25 ;  /* 0x3e8000001c1c1820 */ /* 0x000fc80000400000 */
[----:B------:R-:W-:Y:S01]  /*03c0*/  @!P3 FMUL R28, R28, 16777216 ;  /* 0x4b8000001c1cb820 */ /* 0x000fe20000400000 */
[----:B------:R-:W0:Y:S01]  /*03d0*/  MUFU.RCP R25, R25 ;  /* 0x0000001900197308 */ /* 0x000e220000001000 */
[----:B-1----:R-:W-:-:S07]  /*03e0*/  FSEL R22, R24, 1, P0 ;  /* 0x3f80000018167808 */ /* 0x002fce0000000000 */
[----:B------:R1:W3:Y:S01]  /*03f0*/  MUFU.RCP R5, R28 ;  /* 0x0000001c00057308 */ /* 0x0002e20000001000 */
[----:B------:R-:W-:Y:S01]  /*0400*/  FSEL R24, R24, 1, P1 ;  /* 0x3f80000018187808 */ /* 0x000fe20000800000 */
[----:B------:R-:W-:Y:S01]  /*0410*/  @!P2 FMUL R22, R22, 16777216 ;  /* 0x4b8000001616a820 */ /* 0x000fe20000400000 */
[--C-:B--2---:R-:W-:Y:S01]  /*0420*/  FADD R13, R13, R19.reuse ;  /* 0x000000130d0d7221 */ /* 0x104fe20000000000 */
[--C-:B------:R-:W-:Y:S01]  /*0430*/  FADD R12, R12, R19.reuse ;  /* 0x000000130c0c7221 */ /* 0x100fe20000000000 */
[--C-:B------:R-:W-:Y:S01]  /*0440*/  FADD R14, R14, R19.reuse ;  /* 0x000000130e0e7221 */ /* 0x100fe20000000000 */
[----:B------:R-:W-:Y:S01]  /*0450*/  @!P3 FMUL R24, R24, 16777216 ;  /* 0x4b8000001818b820 */ /* 0x000fe20000400000 */
[----:B------:R-:W-:Y:S01]  /*0460*/  FADD R15, R15, R19 ;  /* 0x000000130f0f7221 */ /* 0x000fe20000000000 */
[----:B0-----:R-:W-:Y:S01]  /*0470*/  FMUL R21, R25, R22 ;  /* 0x0000001619157220 */ /* 0x001fe20000400000 */
[C---:B----4-:R-:W-:Y:S01]  /*0480*/  FADD R22, -R18.reuse, R12 ;  /* 0x0000000c12167221 */ /* 0x050fe20000000100 */
[C---:B------:R-:W-:Y:S01]  /*0490*/  FADD R26, -R18.reuse, R14 ;  /* 0x0000000e121a7221 */ /* 0x040fe20000000100 */
[C---:B-1----:R-:W-:Y:S01]  /*04a0*/  FADD R28, -R18.reuse, R15 ;  /* 0x0000000f121c7221 */ /* 0x042fe20000000100 */
[----:B---3--:R-:W-:Y:S01]  /*04b0*/  FMUL R5, R5, R24 ;  /* 0x0000001805057220 */ /* 0x008fe20000400000 */
[----:B------:R-:W-:-:S02]  /*04c0*/  FADD R24, -R18, R13 ;  /* 0x0000000d12187221 */ /* 0x000fc40000000100 */
[----:B------:R-:W0:Y:S01]  /*04d0*/  LDC.64 R18, c[0x0][0x240] ;  /* 0x00009000ff127b82 */ /* 0x000e220000000a00 */
[C---:B------:R-:W-:Y:S01]  /*04e0*/  FMUL R27, R21.reuse, R22 ;  /* 0x00000016151b7220 */ /* 0x040fe20000400000 */
[C---:B------:R-:W-:Y:S01]  /*04f0*/  FMUL R24, R21.reuse, R24 ;  /* 0x0000001815187220 */ /* 0x040fe20000400000 */
[C---:B------:R-:W-:Y:S01]  /*0500*/  FMUL R23, R21.reuse, R26 ;  /* 0x0000001a15177220 */ /* 0x040fe20000400000 */
[----:B------:R-:W-:Y:S01]  /*0510*/  FMUL R25, R21, R28 ;  /* 0x0000001c15197220 */ /* 0x000fe20000400000 */
[--C-:B-----5:R-:W-:Y:S01]  /*0520*/  FADD R9, R9, R16.reuse ;  /* 0x0000001009097221 */ /* 0x120fe20000000000 */
[--C-:B------:R-:W-:Y:S01]  /*0530*/  FADD R8, R8, R16.reuse ;  /* 0x0000001008087221 */ /* 0x100fe20000000000 */
[--C-:B------:R-:W-:Y:S01]  /*0540*/  FADD R10, R10, R16.reuse ;  /* 0x000000100a0a7221 */ /* 0x100fe20000000000 */
[----:B------:R-:W-:Y:S01]  /*0550*/  FADD R11, R11, R16 ;  /* 0x000000100b0b7221 */ /* 0x000fe20000000000 */
[C-C-:B------:R-:W-:Y:S01]  /*0560*/  FFMA R22, R17.reuse, R24, R20.reuse ;  /* 0x0000001811167223 */ /* 0x140fe20000000014 */
[C-C-:B------:R-:W-:Y:S01]  /*0570*/  FFMA R21, R17.reuse, R27, R20.reuse ;  /* 0x0000001b11157223 */ /* 0x140fe20000000014 */
[C-C-:B------:R-:W-:Y:S01]  /*0580*/  FFMA R23, R17.reuse, R23, R20.reuse ;  /* 0x0000001711177223 */ /* 0x140fe20000000014 */
[----:B------:R-:W-:Y:S01]  /*0590*/  FFMA R17, R17, R25, R20 ;  /* 0x0000001911117223 */ /* 0x000fe20000000014 */
[C---:B------:R-:W-:Y:S01]  /*05a0*/  FADD R20, -R2.reuse, R9 ;  /* 0x0000000902147221 */ /* 0x040fe20000000100 */
[C---:B------:R-:W-:Y:S01]  /*05b0*/  FADD R16, -R2.reuse, R8 ;  /* 0x0000000802107221 */ /* 0x040fe20000000100 */
[C---:B------:R-:W-:Y:S01]  /*05c0*/  FADD R24, -R2.reuse, R10 ;  /* 0x0000000a02187221 */ /* 0x040fe20000000100 */
[----:B------:R-:W-:Y:S01]  /*05d0*/  FADD R2, -R2, R11 ;  /* 0x0000000b02027221 */ /* 0x000fe20000000100 */
[C---:B------:R-:W-:Y:S01]  /*05e0*/  FMUL R20, R5.reuse, R20 ;  /* 0x0000001405147220 */ /* 0x040fe20000400000 */
[C---:B------:R-:W-:Y:S01]  /*05f0*/  FMUL R29, R5.reuse, R16 ;  /* 0x00000010051d7220 */ /* 0x040fe20000400000 */
[C---:B------:R-:W-:Y:S01]  /*0600*/  FMUL R27, R5.reuse, R24 ;  /* 0x00000018051b7220 */ /* 0x040fe20000400000 */
[----:B------:R-:W-:Y:S01]  /*0610*/  FMUL R25, R5, R2 ;  /* 0x0000000205197220 */ /* 0x000fe20000400000 */
[C-C-:B------:R-:W-:Y:S01]  /*0620*/  FFMA R5, R3.reuse, R20, R4.reuse ;  /* 0x0000001403057223 */ /* 0x140fe20000000004 */
[C-C-:B------:R-:W-:Y:S01]  /*0630*/  FFMA R20, R3.reuse, R29, R4.reuse ;  /* 0x0000001d03147223 */ /* 0x140fe20000000004 */
[C-C-:B------:R-:W-:Y:S01]  /*0640*/  FFMA R24, R3.reuse, R27, R4.reuse ;  /* 0x0000001b03187223 */ /* 0x140fe20000000004 */
[----:B------:R-:W-:Y:S01]  /*0650*/  FFMA R25, R3, R25, R4 ;  /* 0x0000001903197223 */ /* 0x000fe20000000004 */
[----:B------:R-:W-:Y:S01]  /*0660*/  FSETP.GEU.AND P6, PT, R17, RZ, PT ;  /* 0x000000ff1100720b */ /* 0x000fe20003fce000 */
[----:B0-----:R-:W-:Y:S01]  /*0670*/  IMAD.WIDE R2, R0, 0x4, R18 ;  /* 0x0000000400027825 */ /* 0x001fe200078e0212 */
[----:B------:R-:W-:-:S02]  /*0680*/  FSETP.GEU.AND P0, PT, R23, RZ, PT ;  /* 0x000000ff1700720b */ /* 0x000fc40003f0e000 */
[----:B------:R-:W-:Y:S02]  /*0690*/  FSETP.GEU.AND P1, PT, R22, RZ, PT ;  /* 0x000000ff1600720b */ /* 0x000fe40003f2e000 */
[----:B------:R-:W-:Y:S02]  /*06a0*/  FSETP.GEU.AND P2, PT, R21, RZ, PT ;  /* 0x000000ff1500720b */ /* 0x000fe40003f4e000 */
[----:B------:R-:W-:Y:S02]  /*06b0*/  SEL R19, R17, RZ, P6 ;  /* 0x000000ff11137207 */ /* 0x000fe40003000000 */
[----:B------:R-:W-:Y:S02]  /*06c0*/  FSETP.GEU.AND P3, PT, R25, RZ, PT ;  /* 0x000000ff1900720b */ /* 0x000fe40003f6e000 */
[----:B------:R-:W-:Y:S02]  /*06d0*/  FSETP.GEU.AND P4, PT, R24, RZ, PT ;  /* 0x000000ff1800720b */ /* 0x000fe40003f8e000 */
[----:B------:R-:W-:-:S02]  /*06e0*/  FSETP.GEU.AND P5, PT, R5, RZ, PT ;  /* 0x000000ff0500720b */ /* 0x000fc40003fae000 */
[----:B------:R-:W-:Y:S02]  /*06f0*/  FSETP.GEU.AND P6, PT, R20, RZ, PT ;  /* 0x000000ff1400720b */ /* 0x000fe40003fce000 */
[----:B------:R-:W-:Y:S02]  /*0700*/  SEL R18, R23, RZ, P0 ;  /* 0x000000ff17127207 */ /* 0x000fe40000000000 */
[----:B------:R-:W-:Y:S02]  /*0710*/  SEL R17, R22, RZ, P1 ;  /* 0x000000ff16117207 */ /* 0x000fe40000800000 */
[----:B------:R-:W-:Y:S02]  /*0720*/  SEL R16, R21, RZ, P2 ;  /* 0x000000ff15107207 */ /* 0x000fe40001000000 */
[----:B------:R-:W-:Y:S02]  /*0730*/  SEL R23, R25, RZ, P3 ;  /* 0x000000ff19177207 */ /* 0x000fe40001800000 */
[----:B------:R-:W-:-:S02]  /*0740*/  SEL R22, R24, RZ, P4 ;  /* 0x000000ff18167207 */ /* 0x000fc40002000000 */
[----:B------:R-:W-:Y:S02]  /*0750*/  SEL R21, R5, RZ, P5 ;  /* 0x000000ff05157207 */ /* 0x000fe40002800000 */
[----:B------:R-:W-:Y:S01]  /*0760*/  SEL R20, R20, RZ, P6 ;  /* 0x000000ff14147207 */ /* 0x000fe20003000000 */
[----:B------:R-:W-:Y:S04]  /*0770*/  STG.E.128 desc[UR4][R6.64], R12 ;  /* 0x0000000c06007986 */ /* 0x000fe8000c101d04 */
[----:B------:R-:W-:Y:S04]  /*0780*/  STG.E.128 desc[UR4][R6.64+0x800], R8 ;  /* 0x0008000806007986 */ /* 0x000fe8000c101d04 */
[----:B------:R-:W-:Y:S04]  /*0790*/  STG.E.128 desc[UR4][R2.64], R16 ;  /* 0x0000001002007986 */ /* 0x000fe8000c101d04 */
[----:B------:R-:W-:Y:S01]  /*07a0*/  STG.E.128 desc[UR4][R2.64+0x800], R20 ;  /* 0x0008001402007986 */ /* 0x000fe2000c101d04 */
[----:B------:R-:W-:Y:S05]  /*07b0*/  EXIT ;  /* 0x000000000000794d */ /* 0x000fea0003800000 */
.L_x_0:
[----:B------:R-:W-:-:S00]  /*07c0*/  BRA `(.L_x_0) ;  /* 0xfffffffc00fc7947 */ /* 0x000fc0000383ffff */
[----:B------:R-:W-:-:S00]  /*07d0*/  NOP ;  /* 0x0000000000007918 */ /* 0x000fc00000000000 */
        /* <DEDUP_REMOVED lines=10> */
.L_x_1:


//--------------------- .nv.global.init           --------------------------
	.section	.nv.global.init,"aw",@progbits
.nv.global.init:
	.type		_$_str,@object
	.size		_$_str,(_$_str_$_2 - _$_str)
_$_str:
        /*0000*/ 	.byte	0x5f, 0x5f, 0x43, 0x55, 0x44, 0x41, 0x5f, 0x46, 0x54, 0x5a, 0x00
	.type		_$_str_$_2,@object
	.size		_$_str_$_2,(.L_1 - _$_str_$_2)
_$_str_$_2:
        /*000b*/ 	.byte	0x5f, 0x5f, 0x43, 0x55, 0x44, 0x41, 0x5f, 0x50, 0x52, 0x45, 0x43, 0x5f, 0x53, 0x51, 0x52, 0x54
        /*001b*/ 	.byte	0x00
.L_1:


//--------------------- .nv.constant0.triton_poi_fused__native_batch_norm_legit_no_training_convolution_relu_16 --------------------------
	.section	.nv.constant0.triton_poi_fused__native_batch_norm_legit_no_training_convolution_relu_16,"a",@progbits
	.sectionflags	@""
	.align	4
.nv.constant0.triton_poi_fused__native_batch_norm_legit_no_training_convolution_relu_16:
	.zero		588
